//
// Generated by NVIDIA NVVM Compiler
//
// Compiler Build ID: CL-36424714
// Cuda compilation tools, release 13.0, V13.0.88
// Based on NVVM 20.0.0
//

.version 9.0
.target sm_100
.address_size 64

	// .globl	_Z5saxpyifPfS_

.visible .entry _Z5saxpyifPfS_(
	.param .u32 _Z5saxpyifPfS__param_0,
	.param .f32 _Z5saxpyifPfS__param_1,
	.param .u64 .ptr .align 1 _Z5saxpyifPfS__param_2,
	.param .u64 .ptr .align 1 _Z5saxpyifPfS__param_3
)
{
	.reg .pred 	%p<8>;
	.reg .b32 	%r<11>;
	.reg .b32 	%f<22>;
	.reg .b64 	%rd<9>;

	ld.param.f32 	%f9, [_Z5saxpyifPfS__param_1];
	ld.param.u64 	%rd3, [_Z5saxpyifPfS__param_2];
	ld.param.u64 	%rd2, [_Z5saxpyifPfS__param_3];
	cvta.to.global.u64 	%rd4, %rd3;
	mov.u32 	%r6, %ctaid.x;
	mov.u32 	%r7, %ntid.x;
	mov.u32 	%r8, %tid.x;
	mad.lo.s32 	%r1, %r6, %r7, %r8;
	mul.wide.s32 	%rd5, %r1, 4;
	add.s64 	%rd6, %rd4, %rd5;
	ld.global.f32 	%f10, [%rd6];
	cvt.rzi.s32.f32 	%r2, %f10;
	setp.lt.s32 	%p1, %r2, 2;
	@%p1 bra 	$L__BB0_12;
	cvta.to.global.u64 	%rd7, %rd2;
	add.s64 	%rd1, %rd7, %rd5;
	add.s32 	%r3, %r2, -1;
	add.s32 	%r9, %r2, -2;
	and.b32  	%r4, %r3, 15;
	setp.lt.u32 	%p2, %r9, 15;
	@%p2 bra 	$L__BB0_3;
	ld.global.f32 	%f12, [%rd1];
	mul.f32 	%f21, %f9, %f12;
$L__BB0_3:
	setp.eq.s32 	%p3, %r4, 0;
	@%p3 bra 	$L__BB0_11;
	and.b32  	%r5, %r3, 7;
	setp.lt.u32 	%p4, %r4, 8;
	@%p4 bra 	$L__BB0_6;
	ld.global.f32 	%f14, [%rd1];
	mul.f32 	%f21, %f9, %f14;
$L__BB0_6:
	setp.eq.s32 	%p5, %r5, 0;
	@%p5 bra 	$L__BB0_11;
	setp.lt.u32 	%p6, %r5, 4;
	@%p6 bra 	$L__BB0_9;
	ld.global.f32 	%f16, [%rd1];
	mul.f32 	%f21, %f9, %f16;
$L__BB0_9:
	and.b32  	%r10, %r3, 3;
	setp.eq.s32 	%p7, %r10, 0;
	@%p7 bra 	$L__BB0_11;
	ld.global.f32 	%f17, [%rd1];
	mul.f32 	%f21, %f9, %f17;
$L__BB0_11:
	st.global.f32 	[%rd1+4], %f21;
$L__BB0_12:
	ret;

}


// ===== COMPILED SASS (sm_100) =====

	.target	sm_100

	.elftype	@"ET_EXEC"


//--------------------- .note.nv.tkinfo           --------------------------
	.section	.note.nv.tkinfo,"",@"SHT_NOTE"
	.sectionflags	@"SHF_NOTE_NV_TKINFO"
	.tkinfo
        /*0018*/ 	.word	0x00000002
        /*0030*/ 	.string	""
        /*0030*/ 	.string	"ptxas"
        /*0030*/ 	.string	"Cuda compilation tools, release 13.0, V13.0.88"
        /*0030*/ 	.string	"Build cuda_13.0.r13.0/compiler.36424714_0"
        /*0030*/ 	.string	"-arch sm_100 -m 64 "



//--------------------- .note.nv.cuinfo           --------------------------
	.section	.note.nv.cuinfo,"",@"SHT_NOTE"
	.sectionflags	@"SHF_NOTE_NV_CUINFO"
        /*0018*/ 	.short	0x0002
        /*001a*/ 	.short	0x0064
        /*001c*/ 	.short	0x0082
	.zero		2


//--------------------- .nv.info                  --------------------------
	.section	.nv.info,"",@"SHT_CUDA_INFO"
	.align	4


	//----- nvinfo : EIATTR_REGCOUNT
	.align		4
        /*0000*/ 	.byte	0x04, 0x2f
        /*0002*/ 	.short	(.L_1 - .L_0)
	.align		4
.L_0:
        /*0004*/ 	.word	index@(_Z5saxpyifPfS_)
        /*0008*/ 	.word	0x0000000c


	//----- nvinfo : EIATTR_FRAME_SIZE
	.align		4
.L_1:
        /*000c*/ 	.byte	0x04, 0x11
        /*000e*/ 	.short	(.L_3 - .L_2)
	.align		4
.L_2:
        /*0010*/ 	.word	index@(_Z5saxpyifPfS_)
        /*0014*/ 	.word	0x00000000


	//----- nvinfo : EIATTR_MIN_STACK_SIZE
	.align		4
.L_3:
        /*0018*/ 	.byte	0x04, 0x12
        /*001a*/ 	.short	(.L_5 - .L_4)
	.align		4
.L_4:
        /*001c*/ 	.word	index@(_Z5saxpyifPfS_)
        /*0020*/ 	.word	0x00000000
.L_5:


//--------------------- .nv.compat                --------------------------
	.section	.nv.compat,"",@"SHT_CUDA_COMPAT_INFO"
	.align	4
        /*0000*/ 	.byte	0x02, 0x09, 0x00, 0x00, 0x02, 0x02, 0x01, 0x00, 0x02, 0x05, 0x05, 0x00, 0x03, 0x07, 0x01, 0x01
        /*0010*/ 	.byte	0x02, 0x03, 0x00, 0x00, 0x02, 0x06, 0x01, 0x00, 0x04, 0x0b, 0x08, 0x00, 0x09, 0x00, 0x00, 0x00
        /*0020*/ 	.byte	0x00, 0x00, 0x00, 0x00


//--------------------- .nv.info._Z5saxpyifPfS_   --------------------------
	.section	.nv.info._Z5saxpyifPfS_,"",@"SHT_CUDA_INFO"
	.sectionflags	@""
	.align	4


	//----- nvinfo : EIATTR_CUDA_API_VERSION
	.align		4
        /*0000*/ 	.byte	0x04, 0x37
        /*0002*/ 	.short	(.L_7 - .L_6)
.L_6:
        /*0004*/ 	.word	0x00000082


	//----- nvinfo : EIATTR_KPARAM_INFO
	.align		4
.L_7:
        /*0008*/ 	.byte	0x04, 0x17
        /*000a*/ 	.short	(.L_9 - .L_8)
.L_8:
        /*000c*/ 	.word	0x00000000
        /*0010*/ 	.short	0x0003
        /*0012*/ 	.short	0x0010
        /*0014*/ 	.byte	0x00, 0xf5, 0x21, 0x00


	//----- nvinfo : EIATTR_KPARAM_INFO
	.align		4
.L_9:
        /*0018*/ 	.byte	0x04, 0x17
        /*001a*/ 	.short	(.L_11 - .L_10)
.L_10:
        /*001c*/ 	.word	0x00000000
        /*0020*/ 	.short	0x0002
        /*0022*/ 	.short	0x0008
        /*0024*/ 	.byte	0x00, 0xf5, 0x21, 0x00


	//----- nvinfo : EIATTR_KPARAM_INFO
	.align		4
.L_11:
        /*0028*/ 	.byte	0x04, 0x17
        /*002a*/ 	.short	(.L_13 - .L_12)
.L_12:
        /*002c*/ 	.word	0x00000000
        /*0030*/ 	.short	0x0001
        /*0032*/ 	.short	0x0004
        /*0034*/ 	.byte	0x00, 0xf0, 0x11, 0x00


	//----- nvinfo : EIATTR_KPARAM_INFO
	.align		4
.L_13:
        /*0038*/ 	.byte	0x04, 0x17
        /*003a*/ 	.short	(.L_15 - .L_14)
.L_14:
        /*003c*/ 	.word	0x00000000
        /*0040*/ 	.short	0x0000
        /*0042*/ 	.short	0x0000
        /*0044*/ 	.byte	0x00, 0xf0, 0x11, 0x00


	//----- nvinfo : EIATTR_SPARSE_MMA_MASK
	.align		4
.L_15:
        /*0048*/ 	.byte	0x03, 0x50
        /*004a*/ 	.short	0x0000


	//----- nvinfo : EIATTR_MAXREG_COUNT
	.align		4
        /*004c*/ 	.byte	0x03, 0x1b
        /*004e*/ 	.short	0x00ff


	//----- nvinfo : EIATTR_MERCURY_ISA_VERSION
	.align		4
        /*0050*/ 	.byte	0x03, 0x5f
        /*0052*/ 	.short	0x0101


	//----- nvinfo : EIATTR_VRC_CTA_INIT_COUNT
	.align		4
        /*0054*/ 	.byte	0x02, 0x4a
	.zero		1
	.zero		1


	//----- nvinfo : EIATTR_EXIT_INSTR_OFFSETS
	.align		4
        /*0058*/ 	.byte	0x04, 0x1c
        /*005a*/ 	.short	(.L_17 - .L_16)


	//   ....[0]....
.L_16:
        /*005c*/ 	.word	0x000000b0


	//   ....[1]....
        /*0060*/ 	.word	0x000002f0


	//----- nvinfo : EIATTR_CRS_STACK_SIZE
	.align		4
.L_17:
        /*0064*/ 	.byte	0x04, 0x1e
        /*0066*/ 	.short	(.L_19 - .L_18)
.L_18:
        /*0068*/ 	.word	0x00000000


	//----- nvinfo : EIATTR_CBANK_PARAM_SIZE
	.align		4
.L_19:
        /*006c*/ 	.byte	0x03, 0x19
        /*006e*/ 	.short	0x0018


	//----- nvinfo : EIATTR_PARAM_CBANK
	.align		4
        /*0070*/ 	.byte	0x04, 0x0a
        /*0072*/ 	.short	(.L_21 - .L_20)
	.align		4
.L_20:
        /*0074*/ 	.word	index@(.nv.constant0._Z5saxpyifPfS_)
        /*0078*/ 	.short	0x0380
        /*007a*/ 	.short	0x0018


	//----- nvinfo : EIATTR_SW_WAR
	.align		4
.L_21:
        /*007c*/ 	.byte	0x04, 0x36
        /*007e*/ 	.short	(.L_23 - .L_22)
.L_22:
        /*0080*/ 	.word	0x00000008
.L_23:


//--------------------- .nv.callgraph             --------------------------
	.section	.nv.callgraph,"",@"SHT_CUDA_CALLGRAPH"
	.align	4
	.sectionentsize	8
	.align		4
        /*0000*/ 	.word	0x00000000
	.align		4
        /*0004*/ 	.word	0xffffffff
	.align		4
        /*0008*/ 	.word	0x00000000
	.align		4
        /*000c*/ 	.word	0xfffffffe
	.align		4
        /*0010*/ 	.word	0x00000000
	.align		4
        /*0014*/ 	.word	0xfffffffd
	.align		4
        /*0018*/ 	.word	0x00000000
	.align		4
        /*001c*/ 	.word	0xfffffffc


//--------------------- .text._Z5saxpyifPfS_      --------------------------
	.section	.text._Z5saxpyifPfS_,"ax",@progbits
	.align	128
        .global         _Z5saxpyifPfS_
        .type           _Z5saxpyifPfS_,@function
        .size           _Z5saxpyifPfS_,(.L_x_7 - _Z5saxpyifPfS_)
        .other          _Z5saxpyifPfS_,@"STO_CUDA_ENTRY STV_DEFAULT"
_Z5saxpyifPfS_:
.text._Z5saxpyifPfS_:
[----:B------:R-:W-:Y:S01]  /*0000*/  LDC R1, c[0x0][0x37c] ;  /* 0x0000df00ff017b82 */ /* 0x000fe20000000800 */
[----:B------:R-:W0:Y:S07]  /*0010*/  S2R R0, SR_TID.X ;  /* 0x0000000000007919 */ /* 0x000e2e0000002100 */
[----:B------:R-:W0:Y:S01]  /*0020*/  S2UR UR6, SR_CTAID.X ;  /* 0x00000000000679c3 */ /* 0x000e220000002500 */
[----:B------:R-:W1:Y:S07]  /*0030*/  LDCU.64 UR4, c[0x0][0x358] ;  /* 0x00006b00ff0477ac */ /* 0x000e6e0008000a00 */
[----:B------:R-:W0:Y:S08]  /*0040*/  LDC R5, c[0x0][0x360] ;  /* 0x0000d800ff057b82 */ /* 0x000e300000000800 */
[----:B------:R-:W2:Y:S01]  /*0050*/  LDC.64 R2, c[0x0][0x388] ;  /* 0x0000e200ff027b82 */ /* 0x000ea20000000a00 */
[----:B0-----:R-:W-:-:S04]  /*0060*/  IMAD R5, R5, UR6, R0 ;  /* 0x0000000605057c24 */ /* 0x001fc8000f8e0200 */
[----:B--2---:R-:W-:-:S06]  /*0070*/  IMAD.WIDE R2, R5, 0x4, R2 ;  /* 0x0000000405027825 */ /* 0x004fcc00078e0202 */
[----:B-1----:R-:W2:Y:S02]  /*0080*/  LDG.E R2, desc[UR4][R2.64] ;  /* 0x0000000402027981 */ /* 0x002ea4000c1e1900 */
[----:B--2---:R-:W0:Y:S02]  /*0090*/  F2I.TRUNC.NTZ R0, R2 ;  /* 0x0000000200007305 */ /* 0x004e24000020f100 */
[----:B0-----:R-:W-:-:S13]  /*00a0*/  ISETP.GE.AND P0, PT, R0, 0x2, PT ;  /* 0x000000020000780c */ /* 0x001fda0003f06270 */
[----:B------:R-:W-:Y:S05]  /*00b0*/  @!P0 EXIT ;  /* 0x000000000000894d */ /* 0x000fea0003800000 */
[----:B------:R-:W0:Y:S01]  /*00c0*/  LDC.64 R2, c[0x0][0x390] ;  /* 0x0000e400ff027b82 */ /* 0x000e220000000a00 */
[C---:B------:R-:W-:Y:S01]  /*00d0*/  VIADD R4, R0.reuse, 0xffffffff ;  /* 0xffffffff00047836 */ /* 0x040fe20000000000 */
[----:B------:R-:W-:Y:S01]  /*00e0*/  BSSY.RECONVERGENT B0, `(.L_x_0) ;  /* 0x000000a000007945 */ /* 0x000fe20003800200 */
[----:B------:R-:W-:-:S03]  /*00f0*/  VIADD R0, R0, 0xfffffffe ;  /* 0xfffffffe00007836 */ /* 0x000fc60000000000 */
[----:B------:R-:W-:Y:S02]  /*0100*/  LOP3.LUT R6, R4, 0xf, RZ, 0xc0, !PT ;  /* 0x0000000f04067812 */ /* 0x000fe400078ec0ff */
[----:B------:R-:W-:Y:S02]  /*0110*/  ISETP.GE.U32.AND P0, PT, R0, 0xf, PT ;  /* 0x0000000f0000780c */ /* 0x000fe40003f06070 */
[----:B------:R-:W-:Y:S01]  /*0120*/  ISETP.NE.AND P1, PT, R6, RZ, PT ;  /* 0x000000ff0600720c */ /* 0x000fe20003f25270 */
[----:B0-----:R-:W-:-:S10]  /*0130*/  IMAD.WIDE R2, R5, 0x4, R2 ;  /* 0x0000000405027825 */ /* 0x001fd400078e0202 */
[----:B------:R-:W-:Y:S05]  /*0140*/  @!P0 BRA `(.L_x_1) ;  /* 0x00000000000c8947 */ /* 0x000fea0003800000 */
[----:B------:R-:W2:Y:S01]  /*0150*/  LDG.E R0, desc[UR4][R2.64] ;  /* 0x0000000402007981 */ /* 0x000ea2000c1e1900 */
[----:B------:R-:W2:Y:S02]  /*0160*/  LDCU UR6, c[0x0][0x384] ;  /* 0x00007080ff0677ac */ /* 0x000ea40008000800 */
[----:B--2---:R-:W-:-:S07]  /*0170*/  FMUL R5, R0, UR6 ;  /* 0x0000000600057c20 */ /* 0x004fce0008400000 */
.L_x_1:
[----:B------:R-:W-:Y:S05]  /*0180*/  BSYNC.RECONVERGENT B0 ;  /* 0x0000000000007941 */ /* 0x000fea0003800200 */
.L_x_0:
[----:B------:R-:W-:Y:S04]  /*0190*/  BSSY.RECONVERGENT B0, `(.L_x_2) ;  /* 0x0000014000007945 */ /* 0x000fe80003800200 */
[----:B------:R-:W-:Y:S05]  /*01a0*/  @!P1 BRA `(.L_x_3) ;  /* 0x0000000000489947 */ /* 0x000fea0003800000 */
[----:B------:R-:W-:Y:S01]  /*01b0*/  ISETP.GE.U32.AND P0, PT, R6, 0x8, PT ;  /* 0x000000080600780c */ /* 0x000fe20003f06070 */
[----:B------:R-:W-:Y:S01]  /*01c0*/  BSSY.RECONVERGENT B1, `(.L_x_4) ;  /* 0x0000007000017945 */ /* 0x000fe20003800200 */
[----:B------:R-:W-:-:S04]  /*01d0*/  LOP3.LUT R0, R4, 0x7, RZ, 0xc0, !PT ;  /* 0x0000000704007812 */ /* 0x000fc800078ec0ff */
[----:B------:R-:W-:-:S07]  /*01e0*/  ISETP.NE.AND P1, PT, R0, RZ, PT ;  /* 0x000000ff0000720c */ /* 0x000fce0003f25270 */
[----:B------:R-:W-:Y:S06]  /*01f0*/  @!P0 BRA `(.L_x_5) ;  /* 0x00000000000c8947 */ /* 0x000fec0003800000 */
[----:B------:R-:W2:Y:S01]  /*0200*/  LDG.E R5, desc[UR4][R2.64] ;  /* 0x0000000402057981 */ /* 0x000ea2000c1e1900 */
[----:B------:R-:W2:Y:S02]  /*0210*/  LDCU UR6, c[0x0][0x384] ;  /* 0x00007080ff0677ac */ /* 0x000ea40008000800 */
[----:B--2---:R-:W-:-:S07]  /*0220*/  FMUL R5, R5, UR6 ;  /* 0x0000000605057c20 */ /* 0x004fce0008400000 */
.L_x_5:
[----:B------:R-:W-:Y:S05]  /*0230*/  BSYNC.RECONVERGENT B1 ;  /* 0x0000000000017941 */ /* 0x000fea0003800200 */
.L_x_4:
[----:B------:R-:W-:Y:S05]  /*0240*/  @!P1 BRA `(.L_x_3) ;  /* 0x0000000000209947 */ /* 0x000fea0003800000 */
[----:B------:R-:W-:Y:S02]  /*0250*/  ISETP.GE.U32.AND P0, PT, R0, 0x4, PT ;  /* 0x000000040000780c */ /* 0x000fe40003f06070 */
[----:B------:R-:W-:-:S11]  /*0260*/  LOP3.LUT P1, RZ, R4, 0x3, RZ, 0xc0, !PT ;  /* 0x0000000304ff7812 */ /* 0x000fd6000782c0ff */
[----:B------:R-:W2:Y:S01]  /*0270*/  @P0 LDG.E R0, desc[UR4][R2.64] ;  /* 0x0000000402000981 */ /* 0x000ea2000c1e1900 */
[----:B------:R-:W2:Y:S03]  /*0280*/  @P0 LDC R7, c[0x0][0x384] ;  /* 0x0000e100ff070b82 */ /* 0x000ea60000000800 */
[----:B------:R-:W3:Y:S05]  /*0290*/  @P1 LDG.E R4, desc[UR4][R2.64] ;  /* 0x0000000402041981 */ /* 0x000eea000c1e1900 */
[----:B------:R-:W3:Y:S01]  /*02a0*/  @P1 LDC R9, c[0x0][0x384] ;  /* 0x0000e100ff091b82 */ /* 0x000ee20000000800 */
[----:B--2---:R-:W-:Y:S01]  /*02b0*/  @P0 FMUL R5, R0, R7 ;  /* 0x0000000700050220 */ /* 0x004fe20000400000 */
[----:B---3--:R-:W-:-:S07]  /*02c0*/  @P1 FMUL R5, R4, R9 ;  /* 0x0000000904051220 */ /* 0x008fce0000400000 */
.L_x_3:
[----:B------:R-:W-:Y:S05]  /*02d0*/  BSYNC.RECONVERGENT B0 ;  /* 0x0000000000007941 */ /* 0x000fea0003800200 */
.L_x_2:
[----:B------:R-:W-:Y:S01]  /*02e0*/  STG.E desc[UR4][R2.64+0x4], R5 ;  /* 0x0000040502007986 */ /* 0x000fe2000c101904 */
[----:B------:R-:W-:Y:S05]  /*02f0*/  EXIT ;  /* 0x000000000000794d */ /* 0x000fea0003800000 */
.L_x_6:
[----:B------:R-:W-:-:S00]  /*0300*/  BRA `(.L_x_6) ;  /* 0xfffffffc00fc7947 */ /* 0x000fc0000383ffff */
[----:B------:R-:W-:-:S00]  /*0310*/  NOP ;  /* 0x0000000000007918 */ /* 0x000fc00000000000 */
        /* <DEDUP_REMOVED lines=14> */
.L_x_7:


//--------------------- .nv.shared.reserved.0     --------------------------
	.section	.nv.shared.reserved.0,"aw",@nobits
	.weak		__nv_reservedSMEM_offset_0_alias
	.size		__nv_reservedSMEM_offset_0_alias, 0, 64
	.other		__nv_reservedSMEM_offset_0_alias,@"STO_CUDA_RESERVED_SHARED STV_DEFAULT"
__nv_reservedSMEM_offset_0_alias:
	.zero		0
	.zero		64


//--------------------- .nv.constant0._Z5saxpyifPfS_ --------------------------
	.section	.nv.constant0._Z5saxpyifPfS_,"a",@progbits
	.sectionflags	@""
	.align	4
.nv.constant0._Z5saxpyifPfS_:
	.zero		920


//--------------------- SYMBOLS --------------------------

	.type		.nv.reservedSmem.offset0,@object
	.size		.nv.reservedSmem.offset0,0x4
